	.headerflags	@"EF_CUDA_TEXMODE_UNIFIED EF_CUDA_64BIT_ADDRESS EF_CUDA_ACCELERATORS EF_CUDA_SM90 EF_CUDA_VIRTUAL_SM(EF_CUDA_SM90)"
	.elftype	@"ET_EXEC"


//--------------------- .nv.info                  --------------------------
	.section	.nv.info,"",@"SHT_CUDA_INFO"
	.align	4


	//----- nvinfo : EIATTR_REGCOUNT
	.align		4
        /*0000*/ 	.byte	0x04, 0x2f
        /*0002*/ 	.short	(.L_2 - .L_1)
	.align		4
.L_1:
        /*0004*/ 	.word	index@(triton_per_fused__native_batch_norm_legit_convolution_3)
        /*0008*/ 	.word	0x00000015


	//----- nvinfo : EIATTR_MIN_STACK_SIZE
	.align		4
.L_2:
        /*000c*/ 	.byte	0x04, 0x12
        /*000e*/ 	.short	(.L_4 - .L_3)
	.align		4
.L_3:
        /*0010*/ 	.word	index@(triton_per_fused__native_batch_norm_legit_convolution_3)
        /*0014*/ 	.word	0x00000000


	//----- nvinfo : EIATTR_FRAME_SIZE
	.align		4
.L_4:
        /*0018*/ 	.byte	0x04, 0x11
        /*001a*/ 	.short	(.L_6 - .L_5)
	.align		4
.L_5:
        /*001c*/ 	.word	index@(triton_per_fused__native_batch_norm_legit_convolution_3)
        /*0020*/ 	.word	0x00000000


	//----- nvinfo : EIATTR_MIN_STACK_SIZE
	.align		4
.L_6:
        /*0024*/ 	.byte	0x04, 0x12
        /*0026*/ 	.short	(.L_8 - .L_7)
	.align		4
.L_7:
        /*0028*/ 	.word	index@(triton_per_fused__native_batch_norm_legit_convolution_3)
        /*002c*/ 	.word	0x00000000
.L_8:


//--------------------- .nv.info.triton_per_fused__native_batch_norm_legit_convolution_3 --------------------------
	.section	.nv.info.triton_per_fused__native_batch_norm_legit_convolution_3,"",@"SHT_CUDA_INFO"
	.sectionflags	@""
	.align	4


	//----- nvinfo : EIATTR_CUDA_API_VERSION
	.align		4
        /*0000*/ 	.byte	0x04, 0x37
        /*0002*/ 	.short	(.L_10 - .L_9)
.L_9:
        /*0004*/ 	.word	0x0000007c


	//----- nvinfo : EIATTR_KPARAM_INFO
	.align		4
.L_10:
        /*0008*/ 	.byte	0x04, 0x17
        /*000a*/ 	.short	(.L_12 - .L_11)
.L_11:
        /*000c*/ 	.word	0x00000000
        /*0010*/ 	.short	0x0006
        /*0012*/ 	.short	0x002c
        /*0014*/ 	.byte	0x00, 0xf0, 0x11, 0x00


	//----- nvinfo : EIATTR_KPARAM_INFO
	.align		4
.L_12:
        /*0018*/ 	.byte	0x04, 0x17
        /*001a*/ 	.short	(.L_14 - .L_13)
.L_13:
        /*001c*/ 	.word	0x00000000
        /*0020*/ 	.short	0x0005
        /*0022*/ 	.short	0x0028
        /*0024*/ 	.byte	0x00, 0xf0, 0x11, 0x00


	//----- nvinfo : EIATTR_KPARAM_INFO
	.align		4
.L_14:
        /*0028*/ 	.byte	0x04, 0x17
        /*002a*/ 	.short	(.L_16 - .L_15)
.L_15:
        /*002c*/ 	.word	0x00000000
        /*0030*/ 	.short	0x0004
        /*0032*/ 	.short	0x0020
        /*0034*/ 	.byte	0x00, 0xf4, 0x21, 0x00


	//----- nvinfo : EIATTR_KPARAM_INFO
	.align		4
.L_16:
        /*0038*/ 	.byte	0x04, 0x17
        /*003a*/ 	.short	(.L_18 - .L_17)
.L_17:
        /*003c*/ 	.word	0x00000000
        /*0040*/ 	.short	0x0003
        /*0042*/ 	.short	0x0018
        /*0044*/ 	.byte	0x00, 0xf4, 0x21, 0x00


	//----- nvinfo : EIATTR_KPARAM_INFO
	.align		4
.L_18:
        /*0048*/ 	.byte	0x04, 0x17
        /*004a*/ 	.short	(.L_20 - .L_19)
.L_19:
        /*004c*/ 	.word	0x00000000
        /*0050*/ 	.short	0x0002
        /*0052*/ 	.short	0x0010
        /*0054*/ 	.byte	0x00, 0xf4, 0x21, 0x00


	//----- nvinfo : EIATTR_KPARAM_INFO
	.align		4
.L_20:
        /*0058*/ 	.byte	0x04, 0x17
        /*005a*/ 	.short	(.L_22 - .L_21)
.L_21:
        /*005c*/ 	.word	0x00000000
        /*0060*/ 	.short	0x0001
        /*0062*/ 	.short	0x0008
        /*0064*/ 	.byte	0x00, 0xf4, 0x21, 0x00


	//----- nvinfo : EIATTR_KPARAM_INFO
	.align		4
.L_22:
        /*0068*/ 	.byte	0x04, 0x17
        /*006a*/ 	.short	(.L_24 - .L_23)
.L_23:
        /*006c*/ 	.word	0x00000000
        /*0070*/ 	.short	0x0000
        /*0072*/ 	.short	0x0000
        /*0074*/ 	.byte	0x00, 0xf4, 0x21, 0x00


	//----- nvinfo : EIATTR_SPARSE_MMA_MASK
	.align		4
.L_24:
        /*0078*/ 	.byte	0x03, 0x50
        /*007a*/ 	.short	0x0000


	//----- nvinfo : EIATTR_MAXREG_COUNT
	.align		4
        /*007c*/ 	.byte	0x03, 0x1b
        /*007e*/ 	.short	0x00ff


	//----- nvinfo : EIATTR_COOP_GROUP_MASK_REGIDS
	.align		4
        /*0080*/ 	.byte	0x04, 0x29
        /*0082*/ 	.short	(.L_26 - .L_25)


	//   ....[0]....
.L_25:
        /*0084*/ 	.word	0xffffffff


	//   ....[1]....
        /*0088*/ 	.word	0xffffffff


	//   ....[2]....
        /*008c*/ 	.word	0xffffffff


	//   ....[3]....
        /*0090*/ 	.word	0xffffffff


	//   ....[4]....
        /*0094*/ 	.word	0xffffffff


	//   ....[5]....
        /*0098*/ 	.word	0xffffffff


	//----- nvinfo : EIATTR_COOP_GROUP_INSTR_OFFSETS
	.align		4
.L_26:
        /*009c*/ 	.byte	0x04, 0x28
        /*009e*/ 	.short	(.L_28 - .L_27)


	//   ....[0]....
.L_27:
        /*00a0*/ 	.word	0x00000270


	//   ....[1]....
        /*00a4*/ 	.word	0x00000290


	//   ....[2]....
        /*00a8*/ 	.word	0x000002b0


	//   ....[3]....
        /*00ac*/ 	.word	0x00000330


	//   ....[4]....
        /*00b0*/ 	.word	0x00000360


	//   ....[5]....
        /*00b4*/ 	.word	0x000003c0


	//----- nvinfo : EIATTR_EXIT_INSTR_OFFSETS
	.align		4
.L_28:
        /*00b8*/ 	.byte	0x04, 0x1c
        /*00ba*/ 	.short	(.L_30 - .L_29)


	//   ....[0]....
.L_29:
        /*00bc*/ 	.word	0x000004e0


	//   ....[1]....
        /*00c0*/ 	.word	0x00000530


	//----- nvinfo : EIATTR_REQNTID
	.align		4
.L_30:
        /*00c4*/ 	.byte	0x04, 0x10
        /*00c6*/ 	.short	(.L_32 - .L_31)
.L_31:
        /*00c8*/ 	.word	0x00000040
        /*00cc*/ 	.word	0x00000001
        /*00d0*/ 	.word	0x00000001


	//----- nvinfo : EIATTR_CBANK_PARAM_SIZE
	.align		4
.L_32:
        /*00d4*/ 	.byte	0x03, 0x19
        /*00d6*/ 	.short	0x0030


	//----- nvinfo : EIATTR_PARAM_CBANK
	.align		4
        /*00d8*/ 	.byte	0x04, 0x0a
        /*00da*/ 	.short	(.L_34 - .L_33)
	.align		4
.L_33:
        /*00dc*/ 	.word	index@(.nv.constant0.triton_per_fused__native_batch_norm_legit_convolution_3)
        /*00e0*/ 	.short	0x0210
        /*00e2*/ 	.short	0x0030


	//----- nvinfo : EIATTR_SW_WAR
	.align		4
.L_34:
        /*00e4*/ 	.byte	0x04, 0x36
        /*00e6*/ 	.short	(.L_36 - .L_35)
.L_35:
        /*00e8*/ 	.word	0x00000008
.L_36:


//--------------------- .nv.callgraph             --------------------------
	.section	.nv.callgraph,"",@"SHT_CUDA_CALLGRAPH"
	.align	4
	.sectionentsize	8
	.align		4
        /*0000*/ 	.word	0x00000000
	.align		4
        /*0004*/ 	.word	0xffffffff
	.align		4
        /*0008*/ 	.word	0x00000000
	.align		4
        /*000c*/ 	.word	0xfffffffe
	.align		4
        /*0010*/ 	.word	0x00000000
	.align		4
        /*0014*/ 	.word	0xfffffffd
	.align		4
        /*0018*/ 	.word	0x00000000
	.align		4
        /*001c*/ 	.word	0xfffffffc


//--------------------- .nv.constant4             --------------------------
	.section	.nv.constant4,"a",@progbits
	.align	8
	.align		8
.nv.constant4:
        /*0000*/ 	.dword	_$_str


//--------------------- .text.triton_per_fused__native_batch_norm_legit_convolution_3 --------------------------
	.section	.text.triton_per_fused__native_batch_norm_legit_convolution_3,"ax",@progbits
	.sectionflags	@"SHF_BARRIERS=1"
	.align	128
        .global         triton_per_fused__native_batch_norm_legit_convolution_3
        .type           triton_per_fused__native_batch_norm_legit_convolution_3,@function
        .size           triton_per_fused__native_batch_norm_legit_convolution_3,(.L_x_1 - triton_per_fused__native_batch_norm_legit_convolution_3)
        .other          triton_per_fused__native_batch_norm_legit_convolution_3,@"STO_CUDA_ENTRY STV_DEFAULT"
triton_per_fused__native_batch_norm_legit_convolution_3:
.text.triton_per_fused__native_batch_norm_legit_convolution_3:
[----:B------:R-:W0:Y:S02]  /*0000*/  LDC R1, c[0x0][0x28] ;  /* 0x00000a00ff017b82 */ /* 0x000e240000000800 */
[----:B------:R-:W1:Y:S01]  /*0010*/  S2R R0, SR_TID.X ;  /* 0x0000000000007919 */ /* 0x000e620000002100 */
[----:B------:R-:W2:Y:S01]  /*0020*/  LDC.64 R2, c[0x0][0x210] ;  /* 0x00008400ff027b82 */ /* 0x000ea20000000a00 */
[----:B------:R-:W-:Y:S01]  /*0030*/  CS2R R12, SRZ ;  /* 0x00000000000c7805 */ /* 0x000fe2000001ff00 */
[----:B------:R-:W-:Y:S01]  /*0040*/  HFMA2.MMA R10, -RZ, RZ, 0, 0 ;  /* 0x00000000ff0a7435 */ /* 0x000fe200000001ff */
[----:B------:R-:W3:Y:S01]  /*0050*/  S2R R8, SR_CTAID.X ;  /* 0x0000000000087919 */ /* 0x000ee20000002500 */
[----:B------:R-:W-:-:S04]  /*0060*/  ULDC.64 UR6, c[0x0][0x208] ;  /* 0x0000820000067ab9 */ /* 0x000fc80000000a00 */
[----:B------:R-:W4:Y:S01]  /*0070*/  LDC.64 R4, c[0x0][0x218] ;  /* 0x00008600ff047b82 */ /* 0x000f220000000a00 */
[----:B-1----:R-:W-:Y:S01]  /*0080*/  SHF.R.U32.HI R6, RZ, 0x3, R0 ;  /* 0x00000003ff067819 */ /* 0x002fe20000011600 */
[----:B------:R-:W-:Y:S02]  /*0090*/  IMAD.SHL.U32 R9, R0, 0x2, RZ ;  /* 0x0000000200097824 */ /* 0x000fe400078e00ff */
[----:B---3--:R-:W-:Y:S01]  /*00a0*/  IMAD.SHL.U32 R7, R8, 0x8, RZ ;  /* 0x0000000808077824 */ /* 0x008fe200078e00ff */
[----:B------:R-:W-:Y:S02]  /*00b0*/  SGXT.U32 R6, R6, 0x3 ;  /* 0x000000030606781a */ /* 0x000fe40000000000 */
[----:B------:R-:W-:Y:S02]  /*00c0*/  SHF.R.S32.HI R11, RZ, 0x1c, R8 ;  /* 0x0000001cff0b7819 */ /* 0x000fe40000011408 */
[----:B------:R-:W-:Y:S02]  /*00d0*/  LOP3.LUT R8, R7, R6, RZ, 0xfc, !PT ;  /* 0x0000000607087212 */ /* 0x000fe400078efcff */
[----:B------:R-:W-:-:S02]  /*00e0*/  SGXT R11, R11, 0x1 ;  /* 0x000000010b0b781a */ /* 0x000fc40000000200 */
[----:B------:R-:W-:Y:S02]  /*00f0*/  LOP3.LUT R9, R9, 0xe, RZ, 0xc0, !PT ;  /* 0x0000000e09097812 */ /* 0x000fe400078ec0ff */
[C---:B------:R-:W-:Y:S02]  /*0100*/  ISETP.GE.AND P1, PT, R8.reuse, 0x10, PT ;  /* 0x000000100800780c */ /* 0x040fe40003f26270 */
[----:B------:R-:W-:Y:S02]  /*0110*/  LEA.HI R11, R11, R8, RZ, 0x2 ;  /* 0x000000080b0b7211 */ /* 0x000fe400078f10ff */
[----:B------:R-:W-:Y:S02]  /*0120*/  LEA R9, R8, R9, 0x4 ;  /* 0x0000000908097211 */ /* 0x000fe400078e20ff */
[----:B------:R-:W-:-:S03]  /*0130*/  LOP3.LUT R11, R11, 0xfffffffc, RZ, 0xc0, !PT ;  /* 0xfffffffc0b0b7812 */ /* 0x000fc600078ec0ff */
[----:B--2---:R-:W-:-:S04]  /*0140*/  IMAD.WIDE R2, R9, 0x4, R2 ;  /* 0x0000000409027825 */ /* 0x004fc800078e0202 */
[----:B------:R-:W-:Y:S01]  /*0150*/  IMAD.IADD R9, R8, 0x1, -R11 ;  /* 0x0000000108097824 */ /* 0x000fe200078e0a0b */
[----:B------:R-:W2:Y:S03]  /*0160*/  @!P1 LDG.E.64 R12, desc[UR6][R2.64] ;  /* 0x00000006020c9981 */ /* 0x000ea6000c1e1b00 */
[----:B----4-:R-:W-:-:S05]  /*0170*/  IMAD.WIDE R8, R9, 0x4, R4 ;  /* 0x0000000409087825 */ /* 0x010fca00078e0204 */
[----:B------:R-:W3:Y:S01]  /*0180*/  @!P1 LDG.E.EL R10, desc[UR6][R8.64] ;  /* 0x00000006080a9981 */ /* 0x000ee2000c2e1900 */
[----:B------:R-:W1:Y:S01]  /*0190*/  S2UR UR5, SR_CgaCtaId ;  /* 0x00000000000579c3 */ /* 0x000e620000008800 */
[----:B------:R-:W-:Y:S01]  /*01a0*/  UMOV UR4, 0x400 ;  /* 0x0000040000047882 */ /* 0x000fe20000000000 */
[----:B------:R-:W-:Y:S02]  /*01b0*/  MOV R18, 0x3d800000 ;  /* 0x3d80000000127802 */ /* 0x000fe40000000f00 */
[----:B------:R-:W-:Y:S02]  /*01c0*/  LOP3.LUT P0, RZ, R0, 0x38, RZ, 0xc0, !PT ;  /* 0x0000003800ff7812 */ /* 0x000fe4000780c0ff */
[----:B------:R-:W-:-:S04]  /*01d0*/  LOP3.LUT R17, R7, 0x7, R0, 0xf8, !PT ;  /* 0x0000000707117812 */ /* 0x000fc800078ef800 */
[----:B------:R-:W-:Y:S01]  /*01e0*/  ISETP.LT.AND P0, PT, R17, 0x10, !P0 ;  /* 0x000000101100780c */ /* 0x000fe20004701270 */
[----:B-1----:R-:W-:Y:S01]  /*01f0*/  UPRMT UR4, UR5, 0x654, UR4 ;  /* 0x0000065405047896 */ /* 0x002fe20008000004 */
[----:B--2---:R-:W-:Y:S02]  /*0200*/  SEL R5, R12, RZ, !P1 ;  /* 0x000000ff0c057207 */ /* 0x004fe40004800000 */
[----:B------:R-:W-:-:S03]  /*0210*/  SEL R13, R13, RZ, !P1 ;  /* 0x000000ff0d0d7207 */ /* 0x000fc60004800000 */
[--C-:B---3--:R-:W-:Y:S02]  /*0220*/  FADD R4, R5, R10.reuse ;  /* 0x0000000a05047221 */ /* 0x108fe40000000000 */
[----:B------:R-:W-:Y:S01]  /*0230*/  FADD R5, R13, R10 ;  /* 0x0000000a0d057221 */ /* 0x000fe20000000000 */
[----:B------:R-:W-:-:S03]  /*0240*/  LEA R13, R6, UR4, 0x2 ;  /* 0x00000004060d7c11 */ /* 0x000fc6000f8e10ff */
[----:B------:R-:W-:-:S05]  /*0250*/  FADD R10, R4, R5 ;  /* 0x00000005040a7221 */ /* 0x000fca0000000000 */
[----:B------:R-:W-:-:S05]  /*0260*/  FSEL R10, R10, RZ, !P1 ;  /* 0x000000ff0a0a7208 */ /* 0x000fca0004800000 */
[----:B------:R-:W1:Y:S02]  /*0270*/  SHFL.BFLY PT, R11, R10, 0x4, 0x1f ;  /* 0x0c801f000a0b7f89 */ /* 0x000e6400000e0000 */
[----:B-1----:R-:W-:-:S05]  /*0280*/  FADD R11, R10, R11 ;  /* 0x0000000b0a0b7221 */ /* 0x002fca0000000000 */
[----:B------:R-:W1:Y:S02]  /*0290*/  SHFL.BFLY PT, R12, R11, 0x2, 0x1f ;  /* 0x0c401f000b0c7f89 */ /* 0x000e6400000e0000 */
[----:B-1----:R-:W-:-:S05]  /*02a0*/  FADD R12, R11, R12 ;  /* 0x0000000c0b0c7221 */ /* 0x002fca0000000000 */
[----:B------:R-:W1:Y:S02]  /*02b0*/  SHFL.BFLY PT, R9, R12, 0x1, 0x1f ;  /* 0x0c201f000c097f89 */ /* 0x000e6400000e0000 */
[----:B-1----:R-:W-:-:S04]  /*02c0*/  FADD R14, R12, R9 ;  /* 0x000000090c0e7221 */ /* 0x002fc80000000000 */
[C---:B------:R-:W-:Y:S01]  /*02d0*/  FFMA R9, R14.reuse, -0.0625, R5 ;  /* 0xbd8000000e097823 */ /* 0x040fe20000000005 */
[----:B------:R-:W-:Y:S01]  /*02e0*/  FFMA R8, R14, -0.0625, R4 ;  /* 0xbd8000000e087823 */ /* 0x000fe20000000004 */
[----:B------:R-:W-:Y:S02]  /*02f0*/  STS [R13], R14 ;  /* 0x0000000e0d007388 */ /* 0x000fe40000000800 */
[----:B------:R-:W-:-:S04]  /*0300*/  FMUL R9, R9, R9 ;  /* 0x0000000909097220 */ /* 0x000fc80000400000 */
[----:B------:R-:W-:-:S05]  /*0310*/  FFMA R9, R8, R8, R9 ;  /* 0x0000000808097223 */ /* 0x000fca0000000009 */
[----:B------:R-:W-:-:S05]  /*0320*/  FSEL R9, R9, RZ, !P1 ;  /* 0x000000ff09097208 */ /* 0x000fca0004800000 */
[----:B------:R-:W1:Y:S02]  /*0330*/  SHFL.BFLY PT, R8, R9, 0x4, 0x1f ;  /* 0x0c801f0009087f89 */ /* 0x000e6400000e0000 */
[----:B-1----:R-:W-:Y:S01]  /*0340*/  FADD R10, R9, R8 ;  /* 0x00000008090a7221 */ /* 0x002fe20000000000 */
[----:B------:R-:W-:-:S04]  /*0350*/  LOP3.LUT R8, R0, 0x7, RZ, 0xc0, !PT ;  /* 0x0000000700087812 */ /* 0x000fc800078ec0ff */
[----:B------:R-:W1:Y:S01]  /*0360*/  SHFL.BFLY PT, R11, R10, 0x2, 0x1f ;  /* 0x0c401f000a0b7f89 */ /* 0x000e6200000e0000 */
[----:B------:R-:W-:Y:S02]  /*0370*/  LEA R6, R8, UR4, 0x2 ;  /* 0x0000000408067c11 */ /* 0x000fe4000f8e10ff */
[----:B------:R-:W2:Y:S08]  /*0380*/  LDC.64 R8, c[0x0][0x220] ;  /* 0x00008800ff087b82 */ /* 0x000eb00000000a00 */
[----:B------:R-:W-:Y:S01]  /*0390*/  BAR.SYNC.DEFER_BLOCKING 0x0 ;  /* 0x0000000000007b1d */ /* 0x000fe20000010000 */
[----:B-1----:R-:W-:Y:S01]  /*03a0*/  FADD R11, R10, R11 ;  /* 0x0000000b0a0b7221 */ /* 0x002fe20000000000 */
[----:B--2---:R-:W-:-:S04]  /*03b0*/  IMAD.WIDE R8, R17, 0x4, R8 ;  /* 0x0000000411087825 */ /* 0x004fc800078e0208 */
[----:B------:R-:W1:Y:S02]  /*03c0*/  SHFL.BFLY PT, R12, R11, 0x1, 0x1f ;  /* 0x0c201f000b0c7f89 */ /* 0x000e6400000e0000 */
[----:B-1----:R-:W-:Y:S02]  /*03d0*/  FADD R16, R11, R12 ;  /* 0x0000000c0b107221 */ /* 0x002fe40000000000 */
[----:B------:R-:W1:Y:S01]  /*03e0*/  LDS R12, [R6] ;  /* 0x00000000060c7984 */ /* 0x000e620000000800 */
[----:B------:R-:W2:Y:S08]  /*03f0*/  LDC.64 R10, c[0x0][0x230] ;  /* 0x00008c00ff0a7b82 */ /* 0x000eb00000000a00 */
[----:B------:R-:W-:Y:S01]  /*0400*/  BAR.SYNC.DEFER_BLOCKING 0x0 ;  /* 0x0000000000007b1d */ /* 0x000fe20000010000 */
[----:B--2---:R-:W-:-:S05]  /*0410*/  IMAD.WIDE R10, R17, 0x4, R10 ;  /* 0x00000004110a7825 */ /* 0x004fca00078e020a */
[----:B------:R-:W-:Y:S02]  /*0420*/  STS [R13], R16 ;  /* 0x000000100d007388 */ /* 0x000fe40000000800 */
[----:B------:R-:W-:Y:S01]  /*0430*/  BAR.SYNC.DEFER_BLOCKING 0x0 ;  /* 0x0000000000007b1d */ /* 0x000fe20000010000 */
[----:B-1----:R-:W-:-:S05]  /*0440*/  FMUL R7, R12, 0.0625 ;  /* 0x3d8000000c077820 */ /* 0x002fca0000400000 */
[----:B------:R-:W1:Y:S02]  /*0450*/  LDS R15, [R6] ;  /* 0x00000000060f7984 */ /* 0x000e640000000800 */
[----:B------:R-:W-:Y:S06]  /*0460*/  BAR.SYNC.DEFER_BLOCKING 0x0 ;  /* 0x0000000000007b1d */ /* 0x000fec0000010000 */
[----:B------:R2:W-:Y:S02]  /*0470*/  STS [R13], R16 ;  /* 0x000000100d007388 */ /* 0x0005e40000000800 */
[----:B------:R-:W-:Y:S01]  /*0480*/  BAR.SYNC.DEFER_BLOCKING 0x0 ;  /* 0x0000000000007b1d */ /* 0x000fe20000010000 */
[----:B-1----:R-:W-:-:S06]  /*0490*/  FFMA R15, R15, R18, 9.9999997473787516356e-06 ;  /* 0x3727c5ac0f0f7423 */ /* 0x002fcc0000000012 */
[----:B------:R-:W1:Y:S01]  /*04a0*/  MUFU.RSQ R15, R15 ;  /* 0x0000000f000f7308 */ /* 0x000e620000001400 */
[----:B------:R2:W-:Y:S04]  /*04b0*/  @!P1 STG.E.64 desc[UR6][R2.64], R4 ;  /* 0x0000000402009986 */ /* 0x0005e8000c101b06 */
[----:B-1----:R2:W-:Y:S04]  /*04c0*/  @P0 STG.E desc[UR6][R10.64], R15 ;  /* 0x0000000f0a000986 */ /* 0x0025e8000c101906 */
[----:B------:R2:W-:Y:S01]  /*04d0*/  @P0 STG.E desc[UR6][R8.64], R7 ;  /* 0x0000000708000986 */ /* 0x0005e2000c101906 */
[----:B------:R-:W-:Y:S05]  /*04e0*/  @!P0 EXIT ;  /* 0x000000000000894d */ /* 0x000fea0003800000 */
[----:B--2---:R-:W0:Y:S01]  /*04f0*/  LDS R5, [R6] ;  /* 0x0000000006057984 */ /* 0x004e220000000800 */
[----:B------:R-:W1:Y:S02]  /*0500*/  LDC.64 R2, c[0x0][0x228] ;  /* 0x00008a00ff027b82 */ /* 0x000e640000000a00 */
[----:B-1----:R-:W-:-:S05]  /*0510*/  IMAD.WIDE R2, R17, 0x4, R2 ;  /* 0x0000000411027825 */ /* 0x002fca00078e0202 */
[----:B0-----:R-:W-:Y:S01]  /*0520*/  STG.E desc[UR6][R2.64], R5 ;  /* 0x0000000502007986 */ /* 0x001fe2000c101906 */
[----:B------:R-:W-:Y:S05]  /*0530*/  EXIT ;  /* 0x000000000000794d */ /* 0x000fea0003800000 */
.L_x_0:
[----:B------:R-:W-:-:S00]  /*0540*/  BRA `(.L_x_0) ;  /* 0xfffffffc00fc7947 */ /* 0x000fc0000383ffff */
[----:B------:R-:W-:-:S00]  /*0550*/  NOP ;  /* 0x0000000000007918 */ /* 0x000fc00000000000 */
        /* <DEDUP_REMOVED lines=10> */
.L_x_1:


//--------------------- .nv.global.init           --------------------------
	.section	.nv.global.init,"aw",@progbits
.nv.global.init:
	.type		_$_str,@object
	.size		_$_str,(.L_0 - _$_str)
_$_str:
        /*0000*/ 	.byte	0x5f, 0x5f, 0x43, 0x55, 0x44, 0x41, 0x5f, 0x46, 0x54, 0x5a, 0x00
.L_0:


//--------------------- .nv.shared.triton_per_fused__native_batch_norm_legit_convolution_3 --------------------------
	.section	.nv.shared.triton_per_fused__native_batch_norm_legit_convolution_3,"aw",@nobits
	.sectionflags	@""
	.align	16
	.zero		1024


//--------------------- .nv.constant0.triton_per_fused__native_batch_norm_legit_convolution_3 --------------------------
	.section	.nv.constant0.triton_per_fused__native_batch_norm_legit_convolution_3,"a",@progbits
	.sectionflags	@""
	.align	4
.nv.constant0.triton_per_fused__native_batch_norm_legit_convolution_3:
	.zero		576
